//
// Generated by NVIDIA NVVM Compiler
//
// Compiler Build ID: CL-36424714
// Cuda compilation tools, release 13.0, V13.0.88
// Based on NVVM 20.0.0
//

.version 9.0
.target sm_100
.address_size 64

	// .globl	_Z12mandelKernelPimffffi

.visible .entry _Z12mandelKernelPimffffi(
	.param .u64 .ptr .align 1 _Z12mandelKernelPimffffi_param_0,
	.param .u64 _Z12mandelKernelPimffffi_param_1,
	.param .f32 _Z12mandelKernelPimffffi_param_2,
	.param .f32 _Z12mandelKernelPimffffi_param_3,
	.param .f32 _Z12mandelKernelPimffffi_param_4,
	.param .f32 _Z12mandelKernelPimffffi_param_5,
	.param .u32 _Z12mandelKernelPimffffi_param_6
)
{
	.reg .pred 	%p<10>;
	.reg .b32 	%r<36>;
	.reg .b32 	%f<59>;
	.reg .b64 	%rd<10>;

	ld.param.u64 	%rd3, [_Z12mandelKernelPimffffi_param_0];
	ld.param.u64 	%rd4, [_Z12mandelKernelPimffffi_param_1];
	ld.param.f32 	%f30, [_Z12mandelKernelPimffffi_param_2];
	ld.param.f32 	%f32, [_Z12mandelKernelPimffffi_param_3];
	ld.param.f32 	%f31, [_Z12mandelKernelPimffffi_param_4];
	ld.param.f32 	%f33, [_Z12mandelKernelPimffffi_param_5];
	ld.param.u32 	%r14, [_Z12mandelKernelPimffffi_param_6];
	cvta.to.global.u64 	%rd5, %rd3;
	mov.u32 	%r15, %ctaid.x;
	shl.b32 	%r1, %r15, 2;
	mov.u32 	%r16, %ctaid.y;
	mov.u32 	%r17, %ntid.y;
	mov.u32 	%r18, %tid.y;
	mad.lo.s32 	%r19, %r16, %r17, %r18;
	cvt.rn.f32.u32 	%f34, %r19;
	fma.rn.f32 	%f1, %f33, %f34, %f32;
	setp.lt.s32 	%p1, %r14, 1;
	cvt.u64.u32 	%rd6, %r19;
	mad.lo.s64 	%rd1, %rd4, %rd6, %rd5;
	@%p1 bra 	$L__BB0_14;
	cvt.rn.f32.s32 	%f35, %r1;
	fma.rn.f32 	%f2, %f31, %f35, %f30;
	mov.b32 	%r28, 0;
	mov.f32 	%f51, %f1;
	mov.f32 	%f52, %f2;
$L__BB0_2:
	mul.f32 	%f5, %f52, %f52;
	mul.f32 	%f6, %f51, %f51;
	add.f32 	%f36, %f5, %f6;
	setp.gt.f32 	%p2, %f36, 0f40800000;
	mov.u32 	%r35, %r28;
	@%p2 bra 	$L__BB0_4;
	sub.f32 	%f37, %f5, %f6;
	add.f32 	%f38, %f52, %f52;
	add.f32 	%f52, %f2, %f37;
	fma.rn.f32 	%f51, %f38, %f51, %f1;
	add.s32 	%r28, %r28, 1;
	setp.eq.s32 	%p3, %r28, %r14;
	mov.u32 	%r35, %r14;
	@%p3 bra 	$L__BB0_4;
	bra.uni 	$L__BB0_2;
$L__BB0_4:
	mul.wide.s32 	%rd9, %r1, 4;
	add.s64 	%rd2, %rd1, %rd9;
	st.global.u32 	[%rd2], %r35;
	add.s32 	%r23, %r1, 1;
	cvt.rn.f32.s32 	%f39, %r23;
	fma.rn.f32 	%f29, %f31, %f39, %f30;
	mov.b32 	%r29, 0;
	mov.f32 	%f53, %f1;
	mov.f32 	%f54, %f29;
$L__BB0_5:
	mul.f32 	%f11, %f54, %f54;
	mul.f32 	%f12, %f53, %f53;
	add.f32 	%f40, %f11, %f12;
	setp.gt.f32 	%p4, %f40, 0f40800000;
	mov.u32 	%r30, %r29;
	@%p4 bra 	$L__BB0_7;
	sub.f32 	%f41, %f11, %f12;
	add.f32 	%f42, %f54, %f54;
	add.f32 	%f54, %f29, %f41;
	fma.rn.f32 	%f53, %f42, %f53, %f1;
	add.s32 	%r29, %r29, 1;
	setp.ne.s32 	%p5, %r29, %r14;
	mov.u32 	%r30, %r14;
	@%p5 bra 	$L__BB0_5;
$L__BB0_7:
	st.global.u32 	[%rd2+4], %r30;
	add.s32 	%r25, %r1, 2;
	cvt.rn.f32.s32 	%f43, %r25;
	fma.rn.f32 	%f15, %f31, %f43, %f30;
	mov.b32 	%r31, 0;
	mov.f32 	%f55, %f1;
	mov.f32 	%f56, %f15;
$L__BB0_8:
	mul.f32 	%f18, %f56, %f56;
	mul.f32 	%f19, %f55, %f55;
	add.f32 	%f44, %f18, %f19;
	setp.gt.f32 	%p6, %f44, 0f40800000;
	mov.u32 	%r32, %r31;
	@%p6 bra 	$L__BB0_10;
	sub.f32 	%f45, %f18, %f19;
	add.f32 	%f46, %f56, %f56;
	add.f32 	%f56, %f15, %f45;
	fma.rn.f32 	%f55, %f46, %f55, %f1;
	add.s32 	%r31, %r31, 1;
	setp.ne.s32 	%p7, %r31, %r14;
	mov.u32 	%r32, %r14;
	@%p7 bra 	$L__BB0_8;
$L__BB0_10:
	st.global.u32 	[%rd2+8], %r32;
	add.s32 	%r27, %r1, 3;
	cvt.rn.f32.s32 	%f47, %r27;
	fma.rn.f32 	%f22, %f31, %f47, %f30;
	mov.b32 	%r33, 0;
	mov.f32 	%f57, %f1;
	mov.f32 	%f58, %f22;
$L__BB0_11:
	mul.f32 	%f25, %f58, %f58;
	mul.f32 	%f26, %f57, %f57;
	add.f32 	%f48, %f25, %f26;
	setp.gt.f32 	%p8, %f48, 0f40800000;
	mov.u32 	%r34, %r33;
	@%p8 bra 	$L__BB0_13;
	sub.f32 	%f49, %f25, %f26;
	add.f32 	%f50, %f58, %f58;
	add.f32 	%f58, %f22, %f49;
	fma.rn.f32 	%f57, %f50, %f57, %f1;
	add.s32 	%r33, %r33, 1;
	setp.ne.s32 	%p9, %r33, %r14;
	mov.u32 	%r34, %r14;
	@%p9 bra 	$L__BB0_11;
$L__BB0_13:
	st.global.u32 	[%rd2+12], %r34;
	bra.uni 	$L__BB0_15;
$L__BB0_14:
	mul.wide.s32 	%rd7, %r1, 4;
	add.s64 	%rd8, %rd1, %rd7;
	mov.b32 	%r20, 0;
	st.global.u32 	[%rd8], %r20;
	st.global.u32 	[%rd8+4], %r20;
	st.global.u32 	[%rd8+8], %r20;
	st.global.u32 	[%rd8+12], %r20;
$L__BB0_15:
	ret;

}


// ===== COMPILED SASS (sm_100) =====

	.target	sm_100

	.elftype	@"ET_EXEC"


//--------------------- .note.nv.tkinfo           --------------------------
	.section	.note.nv.tkinfo,"",@"SHT_NOTE"
	.sectionflags	@"SHF_NOTE_NV_TKINFO"
	.tkinfo
        /*0018*/ 	.word	0x00000002
        /*0030*/ 	.string	""
        /*0030*/ 	.string	"ptxas"
        /*0030*/ 	.string	"Cuda compilation tools, release 13.0, V13.0.88"
        /*0030*/ 	.string	"Build cuda_13.0.r13.0/compiler.36424714_0"
        /*0030*/ 	.string	"-arch sm_100 -m 64 "



//--------------------- .note.nv.cuinfo           --------------------------
	.section	.note.nv.cuinfo,"",@"SHT_NOTE"
	.sectionflags	@"SHF_NOTE_NV_CUINFO"
        /*0018*/ 	.short	0x0002
        /*001a*/ 	.short	0x0064
        /*001c*/ 	.short	0x0082
	.zero		2


//--------------------- .nv.info                  --------------------------
	.section	.nv.info,"",@"SHT_CUDA_INFO"
	.align	4


	//----- nvinfo : EIATTR_REGCOUNT
	.align		4
        /*0000*/ 	.byte	0x04, 0x2f
        /*0002*/ 	.short	(.L_1 - .L_0)
	.align		4
.L_0:
        /*0004*/ 	.word	index@(_Z12mandelKernelPimffffi)
        /*0008*/ 	.word	0x00000010


	//----- nvinfo : EIATTR_FRAME_SIZE
	.align		4
.L_1:
        /*000c*/ 	.byte	0x04, 0x11
        /*000e*/ 	.short	(.L_3 - .L_2)
	.align		4
.L_2:
        /*0010*/ 	.word	index@(_Z12mandelKernelPimffffi)
        /*0014*/ 	.word	0x00000000


	//----- nvinfo : EIATTR_MIN_STACK_SIZE
	.align		4
.L_3:
        /*0018*/ 	.byte	0x04, 0x12
        /*001a*/ 	.short	(.L_5 - .L_4)
	.align		4
.L_4:
        /*001c*/ 	.word	index@(_Z12mandelKernelPimffffi)
        /*0020*/ 	.word	0x00000000
.L_5:


//--------------------- .nv.compat                --------------------------
	.section	.nv.compat,"",@"SHT_CUDA_COMPAT_INFO"
	.align	4
        /*0000*/ 	.byte	0x02, 0x09, 0x00, 0x00, 0x02, 0x02, 0x01, 0x00, 0x02, 0x05, 0x05, 0x00, 0x03, 0x07, 0x01, 0x01
        /*0010*/ 	.byte	0x02, 0x03, 0x00, 0x00, 0x02, 0x06, 0x01, 0x00, 0x04, 0x0b, 0x08, 0x00, 0x01, 0x00, 0x00, 0x00
        /*0020*/ 	.byte	0x00, 0x00, 0x00, 0x00


//--------------------- .nv.info._Z12mandelKernelPimffffi --------------------------
	.section	.nv.info._Z12mandelKernelPimffffi,"",@"SHT_CUDA_INFO"
	.sectionflags	@""
	.align	4


	//----- nvinfo : EIATTR_CUDA_API_VERSION
	.align		4
        /*0000*/ 	.byte	0x04, 0x37
        /*0002*/ 	.short	(.L_7 - .L_6)
.L_6:
        /*0004*/ 	.word	0x00000082


	//----- nvinfo : EIATTR_KPARAM_INFO
	.align		4
.L_7:
        /*0008*/ 	.byte	0x04, 0x17
        /*000a*/ 	.short	(.L_9 - .L_8)
.L_8:
        /*000c*/ 	.word	0x00000000
        /*0010*/ 	.short	0x0006
        /*0012*/ 	.short	0x0020
        /*0014*/ 	.byte	0x00, 0xf0, 0x11, 0x00


	//----- nvinfo : EIATTR_KPARAM_INFO
	.align		4
.L_9:
        /*0018*/ 	.byte	0x04, 0x17
        /*001a*/ 	.short	(.L_11 - .L_10)
.L_10:
        /*001c*/ 	.word	0x00000000
        /*0020*/ 	.short	0x0005
        /*0022*/ 	.short	0x001c
        /*0024*/ 	.byte	0x00, 0xf0, 0x11, 0x00


	//----- nvinfo : EIATTR_KPARAM_INFO
	.align		4
.L_11:
        /*0028*/ 	.byte	0x04, 0x17
        /*002a*/ 	.short	(.L_13 - .L_12)
.L_12:
        /*002c*/ 	.word	0x00000000
        /*0030*/ 	.short	0x0004
        /*0032*/ 	.short	0x0018
        /*0034*/ 	.byte	0x00, 0xf0, 0x11, 0x00


	//----- nvinfo : EIATTR_KPARAM_INFO
	.align		4
.L_13:
        /*0038*/ 	.byte	0x04, 0x17
        /*003a*/ 	.short	(.L_15 - .L_14)
.L_14:
        /*003c*/ 	.word	0x00000000
        /*0040*/ 	.short	0x0003
        /*0042*/ 	.short	0x0014
        /*0044*/ 	.byte	0x00, 0xf0, 0x11, 0x00


	//----- nvinfo : EIATTR_KPARAM_INFO
	.align		4
.L_15:
        /*0048*/ 	.byte	0x04, 0x17
        /*004a*/ 	.short	(.L_17 - .L_16)
.L_16:
        /*004c*/ 	.word	0x00000000
        /*0050*/ 	.short	0x0002
        /*0052*/ 	.short	0x0010
        /*0054*/ 	.byte	0x00, 0xf0, 0x11, 0x00


	//----- nvinfo : EIATTR_KPARAM_INFO
	.align		4
.L_17:
        /*0058*/ 	.byte	0x04, 0x17
        /*005a*/ 	.short	(.L_19 - .L_18)
.L_18:
        /*005c*/ 	.word	0x00000000
        /*0060*/ 	.short	0x0001
        /*0062*/ 	.short	0x0008
        /*0064*/ 	.byte	0x00, 0xf0, 0x21, 0x00


	//----- nvinfo : EIATTR_KPARAM_INFO
	.align		4
.L_19:
        /*0068*/ 	.byte	0x04, 0x17
        /*006a*/ 	.short	(.L_21 - .L_20)
.L_20:
        /*006c*/ 	.word	0x00000000
        /*0070*/ 	.short	0x0000
        /*0072*/ 	.short	0x0000
        /*0074*/ 	.byte	0x00, 0xf5, 0x21, 0x00


	//----- nvinfo : EIATTR_SPARSE_MMA_MASK
	.align		4
.L_21:
        /*0078*/ 	.byte	0x03, 0x50
        /*007a*/ 	.short	0x0000


	//----- nvinfo : EIATTR_MAXREG_COUNT
	.align		4
        /*007c*/ 	.byte	0x03, 0x1b
        /*007e*/ 	.short	0x00ff


	//----- nvinfo : EIATTR_MERCURY_ISA_VERSION
	.align		4
        /*0080*/ 	.byte	0x03, 0x5f
        /*0082*/ 	.short	0x0101


	//----- nvinfo : EIATTR_VRC_CTA_INIT_COUNT
	.align		4
        /*0084*/ 	.byte	0x02, 0x4a
	.zero		1
	.zero		1


	//----- nvinfo : EIATTR_EXIT_INSTR_OFFSETS
	.align		4
        /*0088*/ 	.byte	0x04, 0x1c
        /*008a*/ 	.short	(.L_23 - .L_22)


	//   ....[0]....
.L_22:
        /*008c*/ 	.word	0x00000840


	//   ....[1]....
        /*0090*/ 	.word	0x000008a0


	//----- nvinfo : EIATTR_CRS_STACK_SIZE
	.align		4
.L_23:
        /*0094*/ 	.byte	0x04, 0x1e
        /*0096*/ 	.short	(.L_25 - .L_24)
.L_24:
        /*0098*/ 	.word	0x00000000


	//----- nvinfo : EIATTR_CBANK_PARAM_SIZE
	.align		4
.L_25:
        /*009c*/ 	.byte	0x03, 0x19
        /*009e*/ 	.short	0x0024


	//----- nvinfo : EIATTR_PARAM_CBANK
	.align		4
        /*00a0*/ 	.byte	0x04, 0x0a
        /*00a2*/ 	.short	(.L_27 - .L_26)
	.align		4
.L_26:
        /*00a4*/ 	.word	index@(.nv.constant0._Z12mandelKernelPimffffi)
        /*00a8*/ 	.short	0x0380
        /*00aa*/ 	.short	0x0024


	//----- nvinfo : EIATTR_SW_WAR
	.align		4
.L_27:
        /*00ac*/ 	.byte	0x04, 0x36
        /*00ae*/ 	.short	(.L_29 - .L_28)
.L_28:
        /*00b0*/ 	.word	0x00000008
.L_29:


//--------------------- .nv.callgraph             --------------------------
	.section	.nv.callgraph,"",@"SHT_CUDA_CALLGRAPH"
	.align	4
	.sectionentsize	8
	.align		4
        /*0000*/ 	.word	0x00000000
	.align		4
        /*0004*/ 	.word	0xffffffff
	.align		4
        /*0008*/ 	.word	0x00000000
	.align		4
        /*000c*/ 	.word	0xfffffffe
	.align		4
        /*0010*/ 	.word	0x00000000
	.align		4
        /*0014*/ 	.word	0xfffffffd
	.align		4
        /*0018*/ 	.word	0x00000000
	.align		4
        /*001c*/ 	.word	0xfffffffc


//--------------------- .text._Z12mandelKernelPimffffi --------------------------
	.section	.text._Z12mandelKernelPimffffi,"ax",@progbits
	.align	128
        .global         _Z12mandelKernelPimffffi
        .type           _Z12mandelKernelPimffffi,@function
        .size           _Z12mandelKernelPimffffi,(.L_x_14 - _Z12mandelKernelPimffffi)
        .other          _Z12mandelKernelPimffffi,@"STO_CUDA_ENTRY STV_DEFAULT"
_Z12mandelKernelPimffffi:
.text._Z12mandelKernelPimffffi:
[----:B------:R-:W-:Y:S01]  /*0000*/  LDC R1, c[0x0][0x37c] ;  /* 0x0000df00ff017b82 */ /* 0x000fe20000000800 */
[----:B------:R-:W0:Y:S07]  /*0010*/  S2R R0, SR_TID.Y ;  /* 0x0000000000007919 */ /* 0x000e2e0000002200 */
[----:B------:R-:W0:Y:S01]  /*0020*/  S2UR UR4, SR_CTAID.Y ;  /* 0x00000000000479c3 */ /* 0x000e220000002600 */
[----:B------:R-:W1:Y:S01]  /*0030*/  LDCU UR7, c[0x0][0x3a0] ;  /* 0x00007400ff0777ac */ /* 0x000e620008000800 */
[----:B------:R-:W2:Y:S01]  /*0040*/  S2R R4, SR_CTAID.X ;  /* 0x0000000000047919 */ /* 0x000ea20000002500 */
[----:B------:R-:W3:Y:S05]  /*0050*/  LDCU.64 UR8, c[0x0][0x388] ;  /* 0x00007100ff0877ac */ /* 0x000eea0008000a00 */
[----:B------:R-:W0:Y:S01]  /*0060*/  LDC R5, c[0x0][0x364] ;  /* 0x0000d900ff057b82 */ /* 0x000e220000000800 */
[----:B------:R-:W4:Y:S07]  /*0070*/  LDCU UR6, c[0x0][0x39c] ;  /* 0x00007380ff0677ac */ /* 0x000f2e0008000800 */
[----:B------:R-:W3:Y:S01]  /*0080*/  LDC.64 R2, c[0x0][0x380] ;  /* 0x0000e000ff027b82 */ /* 0x000ee20000000a00 */
[----:B-1----:R-:W-:-:S07]  /*0090*/  UISETP.GE.AND UP0, UPT, UR7, 0x1, UPT ;  /* 0x000000010700788c */ /* 0x002fce000bf06270 */
[----:B------:R-:W4:Y:S01]  /*00a0*/  LDC R7, c[0x0][0x394] ;  /* 0x0000e500ff077b82 */ /* 0x000f220000000800 */
[----:B0-----:R-:W-:Y:S01]  /*00b0*/  IMAD R5, R5, UR4, R0 ;  /* 0x0000000405057c24 */ /* 0x001fe2000f8e0200 */
[----:B------:R-:W0:Y:S04]  /*00c0*/  LDCU.64 UR4, c[0x0][0x358] ;  /* 0x00006b00ff0477ac */ /* 0x000e280008000a00 */
[----:B------:R-:W-:Y:S01]  /*00d0*/  I2FP.F32.U32 R0, R5 ;  /* 0x0000000500007245 */ /* 0x000fe20000201000 */
[----:B---3--:R-:W-:-:S04]  /*00e0*/  IMAD.WIDE.U32 R2, R5, UR8, R2 ;  /* 0x0000000805027c25 */ /* 0x008fc8000f8e0002 */
[----:B------:R-:W-:Y:S01]  /*00f0*/  IMAD R3, R5, UR9, R3 ;  /* 0x0000000905037c24 */ /* 0x000fe2000f8e0203 */
[----:B--2---:R-:W-:Y:S01]  /*0100*/  SHF.L.U32 R5, R4, 0x2, RZ ;  /* 0x0000000204057819 */ /* 0x004fe200000006ff */
[----:B----4-:R-:W-:Y:S01]  /*0110*/  FFMA R0, R0, UR6, R7 ;  /* 0x0000000600007c23 */ /* 0x010fe20008000007 */
[----:B0-----:R-:W-:Y:S06]  /*0120*/  BRA.U !UP0, `(.L_x_0) ;  /* 0x0000000508c87547 */ /* 0x001fec000b800000 */
[----:B------:R-:W0:Y:S01]  /*0130*/  LDC R7, c[0x0][0x390] ;  /* 0x0000e400ff077b82 */ /* 0x000e220000000800 */
[----:B------:R-:W0:Y:S01]  /*0140*/  LDCU UR6, c[0x0][0x398] ;  /* 0x00007300ff0677ac */ /* 0x000e220008000800 */
[----:B------:R-:W-:Y:S01]  /*0150*/  I2FP.F32.S32 R4, R5 ;  /* 0x0000000500047245 */ /* 0x000fe20000201400 */
[----:B------:R-:W-:Y:S01]  /*0160*/  BSSY.RECONVERGENT B0, `(.L_x_1) ;  /* 0x000001d000007945 */ /* 0x000fe20003800200 */
[----:B------:R-:W-:-:S03]  /*0170*/  HFMA2 R9, -RZ, RZ, 0, 0 ;  /* 0x00000000ff097431 */ /* 0x000fc600000001ff */
[----:B0-----:R-:W-:Y:S01]  /*0180*/  FFMA R4, R4, UR6, R7 ;  /* 0x0000000604047c23 */ /* 0x001fe20008000007 */
[----:B------:R-:W-:-:S03]  /*0190*/  FMUL R7, R0, R0 ;  /* 0x0000000000077220 */ /* 0x000fc60000400000 */
[----:B------:R-:W-:-:S04]  /*01a0*/  FMUL R6, R4, R4 ;  /* 0x0000000404067220 */ /* 0x000fc80000400000 */
[----:B------:R-:W-:-:S05]  /*01b0*/  FADD R8, R6, R7 ;  /* 0x0000000706087221 */ /* 0x000fca0000000000 */
[----:B------:R-:W-:-:S13]  /*01c0*/  FSETP.GT.AND P0, PT, R8, 4, PT ;  /* 0x408000000800780b */ /* 0x000fda0003f04000 */
[----:B------:R-:W-:Y:S05]  /*01d0*/  @P0 BRA `(.L_x_2) ;  /* 0x0000000000540947 */ /* 0x000fea0003800000 */
[----:B------:R-:W-:Y:S01]  /*01e0*/  MOV R9, R6 ;  /* 0x0000000600097202 */ /* 0x000fe20000000f00 */
[----:B------:R-:W0:Y:S01]  /*01f0*/  LDCU UR7, c[0x0][0x3a0] ;  /* 0x00007400ff0777ac */ /* 0x000e220008000800 */
[----:B------:R-:W-:Y:S02]  /*0200*/  MOV R10, R7 ;  /* 0x00000007000a7202 */ /* 0x000fe40000000f00 */
[----:B------:R-:W-:Y:S01]  /*0210*/  MOV R6, RZ ;  /* 0x000000ff00067202 */ /* 0x000fe20000000f00 */
[----:B------:R-:W1:Y:S01]  /*0220*/  LDCU UR6, c[0x0][0x3a0] ;  /* 0x00007400ff0677ac */ /* 0x000e620008000800 */
[----:B------:R-:W-:Y:S02]  /*0230*/  MOV R7, R0 ;  /* 0x0000000000077202 */ /* 0x000fe40000000f00 */
[----:B------:R-:W-:-:S07]  /*0240*/  MOV R8, R4 ;  /* 0x0000000400087202 */ /* 0x000fce0000000f00 */
.L_x_3:
[----:B------:R-:W-:Y:S01]  /*0250*/  IADD3 R6, PT, PT, R6, 0x1, RZ ;  /* 0x0000000106067810 */ /* 0x000fe20007ffe0ff */
[----:B------:R-:W-:Y:S01]  /*0260*/  FADD R13, R8, R8 ;  /* 0x00000008080d7221 */ /* 0x000fe20000000000 */
[----:B------:R-:W-:Y:S01]  /*0270*/  FADD R11, -R10, R9 ;  /* 0x000000090a0b7221 */ /* 0x000fe20000000100 */
[----:B-1----:R-:W-:Y:S02]  /*0280*/  MOV R9, UR6 ;  /* 0x0000000600097c02 */ /* 0x002fe40008000f00 */
[----:B0-----:R-:W-:Y:S01]  /*0290*/  ISETP.NE.AND P0, PT, R6, UR7, PT ;  /* 0x0000000706007c0c */ /* 0x001fe2000bf05270 */
[----:B------:R-:W-:-:S12]  /*02a0*/  FFMA R7, R13, R7, R0 ;  /* 0x000000070d077223 */ /* 0x000fd80000000000 */
[----:B------:R-:W-:Y:S05]  /*02b0*/  @!P0 BRA `(.L_x_2) ;  /* 0x00000000001c8947 */ /* 0x000fea0003800000 */
[----:B------:R-:W-:Y:S01]  /*02c0*/  FADD R8, R4, R11 ;  /* 0x0000000b04087221 */ /* 0x000fe20000000000 */
[----:B------:R-:W-:-:S03]  /*02d0*/  FMUL R10, R7, R7 ;  /* 0x00000007070a7220 */ /* 0x000fc60000400000 */
[----:B------:R-:W-:-:S04]  /*02e0*/  FMUL R9, R8, R8 ;  /* 0x0000000808097220 */ /* 0x000fc80000400000 */
[----:B------:R-:W-:-:S05]  /*02f0*/  FADD R11, R9, R10 ;  /* 0x0000000a090b7221 */ /* 0x000fca0000000000 */
[----:B------:R-:W-:-:S13]  /*0300*/  FSETP.GT.AND P0, PT, R11, 4, PT ;  /* 0x408000000b00780b */ /* 0x000fda0003f04000 */
[----:B------:R-:W-:Y:S05]  /*0310*/  @!P0 BRA `(.L_x_3) ;  /* 0xfffffffc00cc8947 */ /* 0x000fea000383ffff */
[----:B------:R-:W-:-:S07]  /*0320*/  MOV R9, R6 ;  /* 0x0000000600097202 */ /* 0x000fce0000000f00 */
.L_x_2:
[----:B------:R-:W-:Y:S05]  /*0330*/  BSYNC.RECONVERGENT B0 ;  /* 0x0000000000007941 */ /* 0x000fea0003800200 */
.L_x_1:
[----:B------:R-:W0:Y:S01]  /*0340*/  LDC R7, c[0x0][0x390] ;  /* 0x0000e400ff077b82 */ /* 0x000e220000000800 */
[C---:B------:R-:W-:Y:S01]  /*0350*/  IMAD.WIDE R2, R5.reuse, 0x4, R2 ;  /* 0x0000000405027825 */ /* 0x040fe200078e0202 */
[----:B------:R-:W0:Y:S01]  /*0360*/  LDCU UR6, c[0x0][0x398] ;  /* 0x00007300ff0677ac */ /* 0x000e220008000800 */
[----:B------:R-:W-:Y:S02]  /*0370*/  IADD3 R4, PT, PT, R5, 0x1, RZ ;  /* 0x0000000105047810 */ /* 0x000fe40007ffe0ff */
[----:B------:R-:W-:Y:S01]  /*0380*/  HFMA2 R6, -RZ, RZ, 0, 0 ;  /* 0x00000000ff067431 */ /* 0x000fe200000001ff */
[----:B------:R-:W-:Y:S01]  /*0390*/  BSSY.RECONVERGENT B0, `(.L_x_4) ;  /* 0x0000015000007945 */ /* 0x000fe20003800200 */
[----:B------:R1:W-:Y:S01]  /*03a0*/  STG.E desc[UR4][R2.64], R9 ;  /* 0x0000000902007986 */ /* 0x0003e2000c101904 */
[----:B------:R-:W-:Y:S01]  /*03b0*/  I2FP.F32.S32 R4, R4 ;  /* 0x0000000400047245 */ /* 0x000fe20000201400 */
[----:B------:R-:W2:Y:S01]  /*03c0*/  LDCU UR8, c[0x0][0x3a0] ;  /* 0x00007400ff0877ac */ /* 0x000ea20008000800 */
[----:B------:R-:W3:Y:S03]  /*03d0*/  LDCU UR7, c[0x0][0x3a0] ;  /* 0x00007400ff0777ac */ /* 0x000ee60008000800 */
[----:B0-----:R-:W-:Y:S01]  /*03e0*/  FFMA R4, R4, UR6, R7 ;  /* 0x0000000604047c23 */ /* 0x001fe20008000007 */
[----:B------:R-:W-:-:S04]  /*03f0*/  MOV R7, R0 ;  /* 0x0000000000077202 */ /* 0x000fc80000000f00 */
[----:B-123--:R-:W-:-:S07]  /*0400*/  MOV R8, R4 ;  /* 0x0000000400087202 */ /* 0x00efce0000000f00 */
.L_x_6:
[----:B------:R-:W-:Y:S01]  /*0410*/  FMUL R9, R8, R8 ;  /* 0x0000000808097220 */ /* 0x000fe20000400000 */
[----:B------:R-:W-:-:S04]  /*0420*/  FMUL R10, R7, R7 ;  /* 0x00000007070a7220 */ /* 0x000fc80000400000 */
[----:B------:R-:W-:-:S05]  /*0430*/  FADD R11, R9, R10 ;  /* 0x0000000a090b7221 */ /* 0x000fca0000000000 */
[----:B------:R-:W-:-:S13]  /*0440*/  FSETP.GT.AND P0, PT, R11, 4, PT ;  /* 0x408000000b00780b */ /* 0x000fda0003f04000 */
[----:B------:R-:W-:Y:S05]  /*0450*/  @P0 BRA `(.L_x_5) ;  /* 0x0000000000200947 */ /* 0x000fea0003800000 */
[----:B------:R-:W-:Y:S01]  /*0460*/  IADD3 R6, PT, PT, R6, 0x1, RZ ;  /* 0x0000000106067810 */ /* 0x000fe20007ffe0ff */
[----:B------:R-:W-:Y:S01]  /*0470*/  FADD R11, R8, R8 ;  /* 0x00000008080b7221 */ /* 0x000fe20000000000 */
[----:B------:R-:W-:Y:S02]  /*0480*/  FADD R9, R9, -R10 ;  /* 0x8000000a09097221 */ /* 0x000fe40000000000 */
[----:B------:R-:W-:Y:S01]  /*0490*/  ISETP.NE.AND P0, PT, R6, UR7, PT ;  /* 0x0000000706007c0c */ /* 0x000fe2000bf05270 */
[----:B------:R-:W-:Y:S01]  /*04a0*/  FFMA R7, R11, R7, R0 ;  /* 0x000000070b077223 */ /* 0x000fe20000000000 */
[----:B------:R-:W-:-:S11]  /*04b0*/  FADD R8, R4, R9 ;  /* 0x0000000904087221 */ /* 0x000fd60000000000 */
[----:B------:R-:W-:Y:S05]  /*04c0*/  @P0 BRA `(.L_x_6) ;  /* 0xfffffffc00d00947 */ /* 0x000fea000383ffff */
[----:B------:R-:W-:-:S07]  /*04d0*/  MOV R6, UR8 ;  /* 0x0000000800067c02 */ /* 0x000fce0008000f00 */
.L_x_5:
[----:B------:R-:W-:Y:S05]  /*04e0*/  BSYNC.RECONVERGENT B0 ;  /* 0x0000000000007941 */ /* 0x000fea0003800200 */
.L_x_4:
[----:B------:R-:W0:Y:S01]  /*04f0*/  LDC R7, c[0x0][0x390] ;  /* 0x0000e400ff077b82 */ /* 0x000e220000000800 */
[----:B------:R-:W0:Y:S01]  /*0500*/  LDCU UR6, c[0x0][0x398] ;  /* 0x00007300ff0677ac */ /* 0x000e220008000800 */
[----:B------:R1:W-:Y:S01]  /*0510*/  STG.E desc[UR4][R2.64+0x4], R6 ;  /* 0x0000040602007986 */ /* 0x0003e2000c101904 */
[----:B------:R-:W-:Y:S01]  /*0520*/  IADD3 R4, PT, PT, R5, 0x2, RZ ;  /* 0x0000000205047810 */ /* 0x000fe20007ffe0ff */
[----:B------:R-:W-:Y:S01]  /*0530*/  BSSY.RECONVERGENT B0, `(.L_x_7) ;  /* 0x0000015000007945 */ /* 0x000fe20003800200 */
[----:B------:R-:W-:Y:S01]  /*0540*/  MOV R9, R0 ;  /* 0x0000000000097202 */ /* 0x000fe20000000f00 */
[----:B------:R-:W2:Y:S01]  /*0550*/  LDCU UR8, c[0x0][0x3a0] ;  /* 0x00007400ff0877ac */ /* 0x000ea20008000800 */
[----:B------:R-:W-:Y:S01]  /*0560*/  I2FP.F32.S32 R4, R4 ;  /* 0x0000000400047245 */ /* 0x000fe20000201400 */
[----:B------:R-:W3:Y:S04]  /*0570*/  LDCU UR7, c[0x0][0x3a0] ;  /* 0x00007400ff0777ac */ /* 0x000ee80008000800 */
[----:B0-----:R-:W-:Y:S01]  /*0580*/  FFMA R4, R4, UR6, R7 ;  /* 0x0000000604047c23 */ /* 0x001fe20008000007 */
[----:B------:R-:W-:-:S04]  /*0590*/  HFMA2 R7, -RZ, RZ, 0, 0 ;  /* 0x00000000ff077431 */ /* 0x000fc800000001ff */
[----:B-123--:R-:W-:-:S07]  /*05a0*/  MOV R8, R4 ;  /* 0x0000000400087202 */ /* 0x00efce0000000f00 */
.L_x_9:
        /* <DEDUP_REMOVED lines=13> */
.L_x_8:
[----:B------:R-:W-:Y:S05]  /*0680*/  BSYNC.RECONVERGENT B0 ;  /* 0x0000000000007941 */ /* 0x000fea0003800200 */
.L_x_7:
        /* <DEDUP_REMOVED lines=12> */
.L_x_12:
        /* <DEDUP_REMOVED lines=13> */
.L_x_11:
[----:B------:R-:W-:Y:S05]  /*0820*/  BSYNC.RECONVERGENT B0 ;  /* 0x0000000000007941 */ /* 0x000fea0003800200 */
.L_x_10:
[----:B------:R-:W-:Y:S01]  /*0830*/  STG.E desc[UR4][R2.64+0xc], R4 ;  /* 0x00000c0402007986 */ /* 0x000fe2000c101904 */
[----:B------:R-:W-:Y:S05]  /*0840*/  EXIT ;  /* 0x000000000000794d */ /* 0x000fea0003800000 */
.L_x_0:
[----:B------:R-:W-:-:S05]  /*0850*/  IMAD.WIDE R2, R5, 0x4, R2 ;  /* 0x0000000405027825 */ /* 0x000fca00078e0202 */
[----:B------:R-:W-:Y:S04]  /*0860*/  STG.E desc[UR4][R2.64], RZ ;  /* 0x000000ff02007986 */ /* 0x000fe8000c101904 */
[----:B------:R-:W-:Y:S04]  /*0870*/  STG.E desc[UR4][R2.64+0x4], RZ ;  /* 0x000004ff02007986 */ /* 0x000fe8000c101904 */
[----:B------:R-:W-:Y:S04]  /*0880*/  STG.E desc[UR4][R2.64+0x8], RZ ;  /* 0x000008ff02007986 */ /* 0x000fe8000c101904 */
[----:B------:R-:W-:Y:S01]  /*0890*/  STG.E desc[UR4][R2.64+0xc], RZ ;  /* 0x00000cff02007986 */ /* 0x000fe2000c101904 */
[----:B------:R-:W-:Y:S05]  /*08a0*/  EXIT ;  /* 0x000000000000794d */ /* 0x000fea0003800000 */
.L_x_13:
[----:B------:R-:W-:-:S00]  /*08b0*/  BRA `(.L_x_13) ;  /* 0xfffffffc00fc7947 */ /* 0x000fc0000383ffff */
[----:B------:R-:W-:-:S00]  /*08c0*/  NOP ;  /* 0x0000000000007918 */ /* 0x000fc00000000000 */
        /* <DEDUP_REMOVED lines=11> */
.L_x_14:


//--------------------- .nv.shared.reserved.0     --------------------------
	.section	.nv.shared.reserved.0,"aw",@nobits
	.weak		__nv_reservedSMEM_offset_0_alias
	.size		__nv_reservedSMEM_offset_0_alias, 0, 64
	.other		__nv_reservedSMEM_offset_0_alias,@"STO_CUDA_RESERVED_SHARED STV_DEFAULT"
__nv_reservedSMEM_offset_0_alias:
	.zero		0
	.zero		64


//--------------------- .nv.constant0._Z12mandelKernelPimffffi --------------------------
	.section	.nv.constant0._Z12mandelKernelPimffffi,"a",@progbits
	.sectionflags	@""
	.align	4
.nv.constant0._Z12mandelKernelPimffffi:
	.zero		932


//--------------------- SYMBOLS --------------------------

	.type		.nv.reservedSmem.offset0,@object
	.size		.nv.reservedSmem.offset0,0x4
